	.headerflags	@"EF_CUDA_TEXMODE_UNIFIED EF_CUDA_64BIT_ADDRESS EF_CUDA_ACCELERATORS EF_CUDA_SM90 EF_CUDA_VIRTUAL_SM(EF_CUDA_SM90)"
	.elftype	@"ET_EXEC"


//--------------------- .nv.info                  --------------------------
	.section	.nv.info,"",@"SHT_CUDA_INFO"
	.align	4


	//----- nvinfo : EIATTR_REGCOUNT
	.align		4
        /*0000*/ 	.byte	0x04, 0x2f
        /*0002*/ 	.short	(.L_3 - .L_2)
	.align		4
.L_2:
        /*0004*/ 	.word	index@(triton_poi_fused__native_batch_norm_legit_no_training_hardtanh_9)
        /*0008*/ 	.word	0x00000010


	//----- nvinfo : EIATTR_MIN_STACK_SIZE
	.align		4
.L_3:
        /*000c*/ 	.byte	0x04, 0x12
        /*000e*/ 	.short	(.L_5 - .L_4)
	.align		4
.L_4:
        /*0010*/ 	.word	index@(triton_poi_fused__native_batch_norm_legit_no_training_hardtanh_9)
        /*0014*/ 	.word	0x00000000


	//----- nvinfo : EIATTR_FRAME_SIZE
	.align		4
.L_5:
        /*0018*/ 	.byte	0x04, 0x11
        /*001a*/ 	.short	(.L_7 - .L_6)
	.align		4
.L_6:
        /*001c*/ 	.word	index@(triton_poi_fused__native_batch_norm_legit_no_training_hardtanh_9)
        /*0020*/ 	.word	0x00000000


	//----- nvinfo : EIATTR_MIN_STACK_SIZE
	.align		4
.L_7:
        /*0024*/ 	.byte	0x04, 0x12
        /*0026*/ 	.short	(.L_9 - .L_8)
	.align		4
.L_8:
        /*0028*/ 	.word	index@(triton_poi_fused__native_batch_norm_legit_no_training_hardtanh_9)
        /*002c*/ 	.word	0x00000000
.L_9:


//--------------------- .nv.info.triton_poi_fused__native_batch_norm_legit_no_training_hardtanh_9 --------------------------
	.section	.nv.info.triton_poi_fused__native_batch_norm_legit_no_training_hardtanh_9,"",@"SHT_CUDA_INFO"
	.sectionflags	@""
	.align	4


	//----- nvinfo : EIATTR_CUDA_API_VERSION
	.align		4
        /*0000*/ 	.byte	0x04, 0x37
        /*0002*/ 	.short	(.L_11 - .L_10)
.L_10:
        /*0004*/ 	.word	0x0000007c


	//----- nvinfo : EIATTR_KPARAM_INFO
	.align		4
.L_11:
        /*0008*/ 	.byte	0x04, 0x17
        /*000a*/ 	.short	(.L_13 - .L_12)
.L_12:
        /*000c*/ 	.word	0x00000000
        /*0010*/ 	.short	0x0006
        /*0012*/ 	.short	0x0030
        /*0014*/ 	.byte	0x00, 0xf0, 0x11, 0x00


	//----- nvinfo : EIATTR_KPARAM_INFO
	.align		4
.L_13:
        /*0018*/ 	.byte	0x04, 0x17
        /*001a*/ 	.short	(.L_15 - .L_14)
.L_14:
        /*001c*/ 	.word	0x00000000
        /*0020*/ 	.short	0x0005
        /*0022*/ 	.short	0x0028
        /*0024*/ 	.byte	0x00, 0xf4, 0x21, 0x00


	//----- nvinfo : EIATTR_KPARAM_INFO
	.align		4
.L_15:
        /*0028*/ 	.byte	0x04, 0x17
        /*002a*/ 	.short	(.L_17 - .L_16)
.L_16:
        /*002c*/ 	.word	0x00000000
        /*0030*/ 	.short	0x0004
        /*0032*/ 	.short	0x0020
        /*0034*/ 	.byte	0x00, 0xf4, 0x21, 0x00


	//----- nvinfo : EIATTR_KPARAM_INFO
	.align		4
.L_17:
        /*0038*/ 	.byte	0x04, 0x17
        /*003a*/ 	.short	(.L_19 - .L_18)
.L_18:
        /*003c*/ 	.word	0x00000000
        /*0040*/ 	.short	0x0003
        /*0042*/ 	.short	0x0018
        /*0044*/ 	.byte	0x00, 0xf4, 0x21, 0x00


	//----- nvinfo : EIATTR_KPARAM_INFO
	.align		4
.L_19:
        /*0048*/ 	.byte	0x04, 0x17
        /*004a*/ 	.short	(.L_21 - .L_20)
.L_20:
        /*004c*/ 	.word	0x00000000
        /*0050*/ 	.short	0x0002
        /*0052*/ 	.short	0x0010
        /*0054*/ 	.byte	0x00, 0xf4, 0x21, 0x00


	//----- nvinfo : EIATTR_KPARAM_INFO
	.align		4
.L_21:
        /*0058*/ 	.byte	0x04, 0x17
        /*005a*/ 	.short	(.L_23 - .L_22)
.L_22:
        /*005c*/ 	.word	0x00000000
        /*0060*/ 	.short	0x0001
        /*0062*/ 	.short	0x0008
        /*0064*/ 	.byte	0x00, 0xf4, 0x21, 0x00


	//----- nvinfo : EIATTR_KPARAM_INFO
	.align		4
.L_23:
        /*0068*/ 	.byte	0x04, 0x17
        /*006a*/ 	.short	(.L_25 - .L_24)
.L_24:
        /*006c*/ 	.word	0x00000000
        /*0070*/ 	.short	0x0000
        /*0072*/ 	.short	0x0000
        /*0074*/ 	.byte	0x00, 0xf4, 0x21, 0x00


	//----- nvinfo : EIATTR_SPARSE_MMA_MASK
	.align		4
.L_25:
        /*0078*/ 	.byte	0x03, 0x50
        /*007a*/ 	.short	0x0000


	//----- nvinfo : EIATTR_MAXREG_COUNT
	.align		4
        /*007c*/ 	.byte	0x03, 0x1b
        /*007e*/ 	.short	0x00ff


	//----- nvinfo : EIATTR_EXIT_INSTR_OFFSETS
	.align		4
        /*0080*/ 	.byte	0x04, 0x1c
        /*0082*/ 	.short	(.L_27 - .L_26)


	//   ....[0]....
.L_26:
        /*0084*/ 	.word	0x00000420


	//----- nvinfo : EIATTR_REQNTID
	.align		4
.L_27:
        /*0088*/ 	.byte	0x04, 0x10
        /*008a*/ 	.short	(.L_29 - .L_28)
.L_28:
        /*008c*/ 	.word	0x00000080
        /*0090*/ 	.word	0x00000001
        /*0094*/ 	.word	0x00000001


	//----- nvinfo : EIATTR_CBANK_PARAM_SIZE
	.align		4
.L_29:
        /*0098*/ 	.byte	0x03, 0x19
        /*009a*/ 	.short	0x0034


	//----- nvinfo : EIATTR_PARAM_CBANK
	.align		4
        /*009c*/ 	.byte	0x04, 0x0a
        /*009e*/ 	.short	(.L_31 - .L_30)
	.align		4
.L_30:
        /*00a0*/ 	.word	index@(.nv.constant0.triton_poi_fused__native_batch_norm_legit_no_training_hardtanh_9)
        /*00a4*/ 	.short	0x0210
        /*00a6*/ 	.short	0x0034


	//----- nvinfo : EIATTR_SW_WAR
	.align		4
.L_31:
        /*00a8*/ 	.byte	0x04, 0x36
        /*00aa*/ 	.short	(.L_33 - .L_32)
.L_32:
        /*00ac*/ 	.word	0x00000008
.L_33:


//--------------------- .nv.callgraph             --------------------------
	.section	.nv.callgraph,"",@"SHT_CUDA_CALLGRAPH"
	.align	4
	.sectionentsize	8
	.align		4
        /*0000*/ 	.word	0x00000000
	.align		4
        /*0004*/ 	.word	0xffffffff
	.align		4
        /*0008*/ 	.word	0x00000000
	.align		4
        /*000c*/ 	.word	0xfffffffe
	.align		4
        /*0010*/ 	.word	0x00000000
	.align		4
        /*0014*/ 	.word	0xfffffffd
	.align		4
        /*0018*/ 	.word	0x00000000
	.align		4
        /*001c*/ 	.word	0xfffffffc


//--------------------- .nv.constant4             --------------------------
	.section	.nv.constant4,"a",@progbits
	.align	8
	.align		8
.nv.constant4:
        /*0000*/ 	.dword	_$_str
	.align		8
        /*0008*/ 	.dword	_$_str_$_2


//--------------------- .text.triton_poi_fused__native_batch_norm_legit_no_training_hardtanh_9 --------------------------
	.section	.text.triton_poi_fused__native_batch_norm_legit_no_training_hardtanh_9,"ax",@progbits
	.align	128
        .global         triton_poi_fused__native_batch_norm_legit_no_training_hardtanh_9
        .type           triton_poi_fused__native_batch_norm_legit_no_training_hardtanh_9,@function
        .size           triton_poi_fused__native_batch_norm_legit_no_training_hardtanh_9,(.L_x_1 - triton_poi_fused__native_batch_norm_legit_no_training_hardtanh_9)
        .other          triton_poi_fused__native_batch_norm_legit_no_training_hardtanh_9,@"STO_CUDA_ENTRY STV_DEFAULT"
triton_poi_fused__native_batch_norm_legit_no_training_hardtanh_9:
.text.triton_poi_fused__native_batch_norm_legit_no_training_hardtanh_9:
[----:B------:R-:W-:Y:S01]  /*0000*/  LDC R1, c[0x0][0x28] ;  /* 0x00000a00ff017b82 */ /* 0x000fe20000000800 */
[----:B------:R-:W1:Y:S07]  /*0010*/  S2R R0, SR_TID.X ;  /* 0x0000000000007919 */ /* 0x000e6e0000002100 */
[----:B------:R-:W2:Y:S01]  /*0020*/  LDC.64 R2, c[0x0][0x220] ;  /* 0x00008800ff027b82 */ /* 0x000ea20000000a00 */
[----:B------:R-:W-:Y:S01]  /*0030*/  ULDC.64 UR4, c[0x0][0x208] ;  /* 0x0000820000047ab9 */ /* 0x000fe20000000a00 */
[----:B------:R-:W3:Y:S06]  /*0040*/  S2R R5, SR_CTAID.X ;  /* 0x0000000000057919 */ /* 0x000eec0000002500 */
[----:B------:R-:W4:Y:S08]  /*0050*/  LDC.64 R6, c[0x0][0x218] ;  /* 0x00008600ff067b82 */ /* 0x000f300000000a00 */
[----:B------:R-:W5:Y:S08]  /*0060*/  LDC.64 R8, c[0x0][0x228] ;  /* 0x00008a00ff087b82 */ /* 0x000f700000000a00 */
[----:B------:R-:W5:Y:S01]  /*0070*/  LDC.64 R10, c[0x0][0x230] ;  /* 0x00008c00ff0a7b82 */ /* 0x000f620000000a00 */
[----:B-1----:R-:W-:-:S04]  /*0080*/  SHF.L.U32 R0, R0, 0x1, RZ ;  /* 0x0000000100007819 */ /* 0x002fc800000006ff */
[----:B------:R-:W-:-:S04]  /*0090*/  LOP3.LUT R0, R0, 0xfe, RZ, 0xc0, !PT ;  /* 0x000000fe00007812 */ /* 0x000fc800078ec0ff */
[----:B---3--:R-:W-:-:S05]  /*00a0*/  LEA R0, R5, R0, 0x8 ;  /* 0x0000000005007211 */ /* 0x008fca00078e40ff */
[----:B------:R-:W-:-:S05]  /*00b0*/  IMAD.HI R4, R0, 0x38e38e39, RZ ;  /* 0x38e38e3900047827 */ /* 0x000fca00078e02ff */
[----:B------:R-:W-:-:S04]  /*00c0*/  SHF.R.U32.HI R5, RZ, 0x1f, R4 ;  /* 0x0000001fff057819 */ /* 0x000fc80000011604 */
[----:B------:R-:W-:-:S05]  /*00d0*/  LEA.HI.SX32 R5, R4, R5, 0x1b ;  /* 0x0000000504057211 */ /* 0x000fca00078fdaff */
[----:B------:R-:W-:Y:S02]  /*00e0*/  IMAD R13, R5, -0x90, R0 ;  /* 0xffffff70050d7824 */ /* 0x000fe400078e0200 */
[----:B------:R-:W1:Y:S02]  /*00f0*/  LDC.64 R4, c[0x0][0x210] ;  /* 0x00008400ff047b82 */ /* 0x000e640000000a00 */
[----:B--2---:R-:W-:-:S06]  /*0100*/  IMAD.WIDE R2, R13, 0x4, R2 ;  /* 0x000000040d027825 */ /* 0x004fcc00078e0202 */
[----:B------:R-:W2:Y:S01]  /*0110*/  LDG.E.EL.64 R2, desc[UR4][R2.64] ;  /* 0x0000000402027981 */ /* 0x000ea2000c2e1b00 */
[----:B----4-:R-:W-:-:S04]  /*0120*/  IMAD.WIDE R6, R13, 0x4, R6 ;  /* 0x000000040d067825 */ /* 0x010fc800078e0206 */
[C---:B-----5:R-:W-:Y:S02]  /*0130*/  IMAD.WIDE R8, R13.reuse, 0x4, R8 ;  /* 0x000000040d087825 */ /* 0x060fe400078e0208 */
[----:B------:R-:W3:Y:S02]  /*0140*/  LDG.E.EL.64 R6, desc[UR4][R6.64] ;  /* 0x0000000406067981 */ /* 0x000ee4000c2e1b00 */
[----:B0-----:R-:W-:Y:S02]  /*0150*/  IMAD.WIDE R10, R13, 0x4, R10 ;  /* 0x000000040d0a7825 */ /* 0x001fe400078e020a */
[----:B------:R-:W4:Y:S04]  /*0160*/  LDG.E.EL.64 R8, desc[UR4][R8.64] ;  /* 0x0000000408087981 */ /* 0x000f28000c2e1b00 */
[----:B------:R-:W4:Y:S01]  /*0170*/  LDG.E.EL.64 R10, desc[UR4][R10.64] ;  /* 0x000000040a0a7981 */ /* 0x000f22000c2e1b00 */
[----:B-1----:R-:W-:-:S06]  /*0180*/  IMAD.WIDE R4, R0, 0x4, R4 ;  /* 0x0000000400047825 */ /* 0x002fcc00078e0204 */
[----:B------:R-:W3:Y:S01]  /*0190*/  LDG.E.64 R4, desc[UR4][R4.64] ;  /* 0x0000000404047981 */ /* 0x000ee2000c1e1b00 */
[----:B--2---:R-:W-:Y:S01]  /*01a0*/  FADD R2, R2, 9.9999997473787516356e-06 ;  /* 0x3727c5ac02027421 */ /* 0x004fe20000000000 */
[----:B------:R-:W-:-:S03]  /*01b0*/  FADD R3, R3, 9.9999997473787516356e-06 ;  /* 0x3727c5ac03037421 */ /* 0x000fc60000000000 */
[----:B------:R-:W0:Y:S08]  /*01c0*/  MUFU.SQRT R12, R2 ;  /* 0x00000002000c7308 */ /* 0x000e300000002000 */
[----:B------:R-:W1:Y:S01]  /*01d0*/  MUFU.SQRT R13, R3 ;  /* 0x00000003000d7308 */ /* 0x000e620000002000 */
[C---:B0-----:R-:W-:Y:S02]  /*01e0*/  FSETP.GT.AND P0, PT, R12.reuse, 8.50705917302346158658e+37, PT ;  /* 0x7e8000000c00780b */ /* 0x041fe40003f04000 */
[----:B------:R-:W-:-:S02]  /*01f0*/  FSETP.GEU.AND P2, PT, R12, 1.175494350822287508e-38, PT ;  /* 0x008000000c00780b */ /* 0x000fc40003f4e000 */
[C---:B-1----:R-:W-:Y:S02]  /*0200*/  FSETP.GT.AND P1, PT, R13.reuse, 8.50705917302346158658e+37, PT ;  /* 0x7e8000000d00780b */ /* 0x042fe40003f24000 */
[----:B------:R-:W-:-:S07]  /*0210*/  FSETP.GEU.AND P3, PT, R13, 1.175494350822287508e-38, PT ;  /* 0x008000000d00780b */ /* 0x000fce0003f6e000 */
[----:B------:R-:W-:Y:S01]  /*0220*/  @P0 FMUL R12, R12, 0.25 ;  /* 0x3e8000000c0c0820 */ /* 0x000fe20000400000 */
[----:B------:R-:W-:-:S03]  /*0230*/  HFMA2.MMA R2, -RZ, RZ, 1.625, 0 ;  /* 0x3e800000ff027435 */ /* 0x000fc600000001ff */
[----:B------:R-:W-:Y:S01]  /*0240*/  @!P2 FMUL R12, R12, 16777216 ;  /* 0x4b8000000c0ca820 */ /* 0x000fe20000400000 */
[----:B------:R-:W-:-:S04]  /*0250*/  @P1 FMUL R13, R13, 0.25 ;  /* 0x3e8000000d0d1820 */ /* 0x000fc80000400000 */
[----:B------:R-:W-:Y:S01]  /*0260*/  @!P3 FMUL R13, R13, 16777216 ;  /* 0x4b8000000d0db820 */ /* 0x000fe20000400000 */
[----:B------:R-:W0:Y:S01]  /*0270*/  MUFU.RCP R12, R12 ;  /* 0x0000000c000c7308 */ /* 0x000e220000001000 */
[----:B------:R-:W-:-:S07]  /*0280*/  FSEL R3, R2, 1, P0 ;  /* 0x3f80000002037808 */ /* 0x000fce0000000000 */
[----:B------:R-:W1:Y:S01]  /*0290*/  MUFU.RCP R13, R13 ;  /* 0x0000000d000d7308 */ /* 0x000e620000001000 */
[----:B------:R-:W-:Y:S01]  /*02a0*/  FSEL R2, R2, 1, P1 ;  /* 0x3f80000002027808 */ /* 0x000fe20000800000 */
[----:B------:R-:W-:Y:S01]  /*02b0*/  @!P2 FMUL R3, R3, 16777216 ;  /* 0x4b8000000303a820 */ /* 0x000fe20000400000 */
[----:B---3--:R-:W-:-:S03]  /*02c0*/  FADD R4, R4, -R6 ;  /* 0x8000000604047221 */ /* 0x008fc60000000000 */
[----:B------:R-:W-:Y:S01]  /*02d0*/  @!P3 FMUL R2, R2, 16777216 ;  /* 0x4b8000000202b820 */ /* 0x000fe20000400000 */
[----:B0-----:R-:W-:Y:S01]  /*02e0*/  FMUL R3, R12, R3 ;  /* 0x000000030c037220 */ /* 0x001fe20000400000 */
[----:B------:R-:W-:-:S03]  /*02f0*/  FADD R5, R5, -R7 ;  /* 0x8000000705057221 */ /* 0x000fc60000000000 */
[----:B------:R-:W-:Y:S01]  /*0300*/  FMUL R7, R4, R3 ;  /* 0x0000000304077220 */ /* 0x000fe20000400000 */
[----:B-1----:R-:W-:-:S03]  /*0310*/  FMUL R2, R13, R2 ;  /* 0x000000020d027220 */ /* 0x002fc60000400000 */
[----:B----4-:R-:W-:Y:S01]  /*0320*/  FFMA R7, R8, R7, R10 ;  /* 0x0000000708077223 */ /* 0x010fe2000000000a */
[----:B------:R-:W-:Y:S02]  /*0330*/  FMUL R4, R5, R2 ;  /* 0x0000000205047220 */ /* 0x000fe40000400000 */
[----:B------:R-:W0:Y:S02]  /*0340*/  LDC.64 R2, c[0x0][0x238] ;  /* 0x00008e00ff027b82 */ /* 0x000e240000000a00 */
[----:B------:R-:W-:Y:S01]  /*0350*/  FFMA R4, R9, R4, R11 ;  /* 0x0000000409047223 */ /* 0x000fe2000000000b */
[----:B------:R-:W-:-:S04]  /*0360*/  FSETP.GTU.AND P0, PT, R7, RZ, PT ;  /* 0x000000ff0700720b */ /* 0x000fc80003f0c000 */
[C---:B------:R-:W-:Y:S02]  /*0370*/  FSETP.GTU.AND P1, PT, R4.reuse, RZ, PT ;  /* 0x000000ff0400720b */ /* 0x040fe40003f2c000 */
[----:B------:R-:W-:Y:S02]  /*0380*/  FSEL R6, R7, RZ, P0 ;  /* 0x000000ff07067208 */ /* 0x000fe40000000000 */
[----:B------:R-:W-:Y:S02]  /*0390*/  FSEL R7, R4, RZ, P1 ;  /* 0x000000ff04077208 */ /* 0x000fe40000800000 */
[C---:B------:R-:W-:Y:S02]  /*03a0*/  FSETP.GEU.AND P2, PT, R6.reuse, 6, PT ;  /* 0x40c000000600780b */ /* 0x040fe40003f4e000 */
[----:B------:R-:W-:Y:S02]  /*03b0*/  FSETP.GEU.AND P3, PT, R7, 6, PT ;  /* 0x40c000000700780b */ /* 0x000fe40003f6e000 */
[----:B------:R-:W-:-:S02]  /*03c0*/  FSETP.NAN.AND P0, PT, R6, R6, PT ;  /* 0x000000060600720b */ /* 0x000fc40003f08000 */
[----:B------:R-:W-:Y:S01]  /*03d0*/  FSETP.NAN.AND P1, PT, R7, R7, PT ;  /* 0x000000070700720b */ /* 0x000fe20003f28000 */
[----:B0-----:R-:W-:-:S06]  /*03e0*/  IMAD.WIDE R2, R0, 0x4, R2 ;  /* 0x0000000400027825 */ /* 0x001fcc00078e0202 */
[----:B------:R-:W-:Y:S02]  /*03f0*/  @P2 SEL R6, R6, 0x40c00000, P0 ;  /* 0x40c0000006062807 */ /* 0x000fe40000000000 */
[----:B------:R-:W-:-:S05]  /*0400*/  @P3 SEL R7, R7, 0x40c00000, P1 ;  /* 0x40c0000007073807 */ /* 0x000fca0000800000 */
[----:B------:R-:W-:Y:S01]  /*0410*/  STG.E.64 desc[UR4][R2.64], R6 ;  /* 0x0000000602007986 */ /* 0x000fe2000c101b04 */
[----:B------:R-:W-:Y:S05]  /*0420*/  EXIT ;  /* 0x000000000000794d */ /* 0x000fea0003800000 */
.L_x_0:
[----:B------:R-:W-:-:S00]  /*0430*/  BRA `(.L_x_0) ;  /* 0xfffffffc00fc7947 */ /* 0x000fc0000383ffff */
[----:B------:R-:W-:-:S00]  /*0440*/  NOP ;  /* 0x0000000000007918 */ /* 0x000fc00000000000 */
        /* <DEDUP_REMOVED lines=11> */
.L_x_1:


//--------------------- .nv.global.init           --------------------------
	.section	.nv.global.init,"aw",@progbits
.nv.global.init:
	.type		_$_str,@object
	.size		_$_str,(_$_str_$_2 - _$_str)
_$_str:
        /*0000*/ 	.byte	0x5f, 0x5f, 0x43, 0x55, 0x44, 0x41, 0x5f, 0x46, 0x54, 0x5a, 0x00
	.type		_$_str_$_2,@object
	.size		_$_str_$_2,(.L_1 - _$_str_$_2)
_$_str_$_2:
        /*000b*/ 	.byte	0x5f, 0x5f, 0x43, 0x55, 0x44, 0x41, 0x5f, 0x50, 0x52, 0x45, 0x43, 0x5f, 0x53, 0x51, 0x52, 0x54
        /*001b*/ 	.byte	0x00
.L_1:


//--------------------- .nv.constant0.triton_poi_fused__native_batch_norm_legit_no_training_hardtanh_9 --------------------------
	.section	.nv.constant0.triton_poi_fused__native_batch_norm_legit_no_training_hardtanh_9,"a",@progbits
	.sectionflags	@""
	.align	4
.nv.constant0.triton_poi_fused__native_batch_norm_legit_no_training_hardtanh_9:
	.zero		580
